	.headerflags	@"EF_CUDA_TEXMODE_UNIFIED EF_CUDA_64BIT_ADDRESS EF_CUDA_ACCELERATORS EF_CUDA_SM90 EF_CUDA_VIRTUAL_SM(EF_CUDA_SM90)"
	.elftype	@"ET_EXEC"


//--------------------- .nv.info                  --------------------------
	.section	.nv.info,"",@"SHT_CUDA_INFO"
	.align	4


	//----- nvinfo : EIATTR_REGCOUNT
	.align		4
        /*0000*/ 	.byte	0x04, 0x2f
        /*0002*/ 	.short	(.L_1 - .L_0)
	.align		4
.L_0:
        /*0004*/ 	.word	index@(triton_poi_fused_convolution_26)
        /*0008*/ 	.word	0x00000018


	//----- nvinfo : EIATTR_MIN_STACK_SIZE
	.align		4
.L_1:
        /*000c*/ 	.byte	0x04, 0x12
        /*000e*/ 	.short	(.L_3 - .L_2)
	.align		4
.L_2:
        /*0010*/ 	.word	index@(triton_poi_fused_convolution_26)
        /*0014*/ 	.word	0x00000000


	//----- nvinfo : EIATTR_FRAME_SIZE
	.align		4
.L_3:
        /*0018*/ 	.byte	0x04, 0x11
        /*001a*/ 	.short	(.L_5 - .L_4)
	.align		4
.L_4:
        /*001c*/ 	.word	index@(triton_poi_fused_convolution_26)
        /*0020*/ 	.word	0x00000000


	//----- nvinfo : EIATTR_MIN_STACK_SIZE
	.align		4
.L_5:
        /*0024*/ 	.byte	0x04, 0x12
        /*0026*/ 	.short	(.L_7 - .L_6)
	.align		4
.L_6:
        /*0028*/ 	.word	index@(triton_poi_fused_convolution_26)
        /*002c*/ 	.word	0x00000000
.L_7:


//--------------------- .nv.info.triton_poi_fused_convolution_26 --------------------------
	.section	.nv.info.triton_poi_fused_convolution_26,"",@"SHT_CUDA_INFO"
	.sectionflags	@""
	.align	4


	//----- nvinfo : EIATTR_CUDA_API_VERSION
	.align		4
        /*0000*/ 	.byte	0x04, 0x37
        /*0002*/ 	.short	(.L_9 - .L_8)
.L_8:
        /*0004*/ 	.word	0x0000007c


	//----- nvinfo : EIATTR_KPARAM_INFO
	.align		4
.L_9:
        /*0008*/ 	.byte	0x04, 0x17
        /*000a*/ 	.short	(.L_11 - .L_10)
.L_10:
        /*000c*/ 	.word	0x00000000
        /*0010*/ 	.short	0x0005
        /*0012*/ 	.short	0x0028
        /*0014*/ 	.byte	0x00, 0xf0, 0x11, 0x00


	//----- nvinfo : EIATTR_KPARAM_INFO
	.align		4
.L_11:
        /*0018*/ 	.byte	0x04, 0x17
        /*001a*/ 	.short	(.L_13 - .L_12)
.L_12:
        /*001c*/ 	.word	0x00000000
        /*0020*/ 	.short	0x0004
        /*0022*/ 	.short	0x0020
        /*0024*/ 	.byte	0x00, 0xf4, 0x21, 0x00


	//----- nvinfo : EIATTR_KPARAM_INFO
	.align		4
.L_13:
        /*0028*/ 	.byte	0x04, 0x17
        /*002a*/ 	.short	(.L_15 - .L_14)
.L_14:
        /*002c*/ 	.word	0x00000000
        /*0030*/ 	.short	0x0003
        /*0032*/ 	.short	0x0018
        /*0034*/ 	.byte	0x00, 0xf4, 0x21, 0x00


	//----- nvinfo : EIATTR_KPARAM_INFO
	.align		4
.L_15:
        /*0038*/ 	.byte	0x04, 0x17
        /*003a*/ 	.short	(.L_17 - .L_16)
.L_16:
        /*003c*/ 	.word	0x00000000
        /*0040*/ 	.short	0x0002
        /*0042*/ 	.short	0x0010
        /*0044*/ 	.byte	0x00, 0xf4, 0x21, 0x00


	//----- nvinfo : EIATTR_KPARAM_INFO
	.align		4
.L_17:
        /*0048*/ 	.byte	0x04, 0x17
        /*004a*/ 	.short	(.L_19 - .L_18)
.L_18:
        /*004c*/ 	.word	0x00000000
        /*0050*/ 	.short	0x0001
        /*0052*/ 	.short	0x0008
        /*0054*/ 	.byte	0x00, 0xf4, 0x21, 0x00


	//----- nvinfo : EIATTR_KPARAM_INFO
	.align		4
.L_19:
        /*0058*/ 	.byte	0x04, 0x17
        /*005a*/ 	.short	(.L_21 - .L_20)
.L_20:
        /*005c*/ 	.word	0x00000000
        /*0060*/ 	.short	0x0000
        /*0062*/ 	.short	0x0000
        /*0064*/ 	.byte	0x00, 0xf4, 0x21, 0x00


	//----- nvinfo : EIATTR_SPARSE_MMA_MASK
	.align		4
.L_21:
        /*0068*/ 	.byte	0x03, 0x50
        /*006a*/ 	.short	0x0000


	//----- nvinfo : EIATTR_MAXREG_COUNT
	.align		4
        /*006c*/ 	.byte	0x03, 0x1b
        /*006e*/ 	.short	0x00ff


	//----- nvinfo : EIATTR_EXIT_INSTR_OFFSETS
	.align		4
        /*0070*/ 	.byte	0x04, 0x1c
        /*0072*/ 	.short	(.L_23 - .L_22)


	//   ....[0]....
.L_22:
        /*0074*/ 	.word	0x000002c0


	//   ....[1]....
        /*0078*/ 	.word	0x000002e0


	//----- nvinfo : EIATTR_REQNTID
	.align		4
.L_23:
        /*007c*/ 	.byte	0x04, 0x10
        /*007e*/ 	.short	(.L_25 - .L_24)
.L_24:
        /*0080*/ 	.word	0x00000080
        /*0084*/ 	.word	0x00000001
        /*0088*/ 	.word	0x00000001


	//----- nvinfo : EIATTR_CBANK_PARAM_SIZE
	.align		4
.L_25:
        /*008c*/ 	.byte	0x03, 0x19
        /*008e*/ 	.short	0x002c


	//----- nvinfo : EIATTR_PARAM_CBANK
	.align		4
        /*0090*/ 	.byte	0x04, 0x0a
        /*0092*/ 	.short	(.L_27 - .L_26)
	.align		4
.L_26:
        /*0094*/ 	.word	index@(.nv.constant0.triton_poi_fused_convolution_26)
        /*0098*/ 	.short	0x0210
        /*009a*/ 	.short	0x002c


	//----- nvinfo : EIATTR_SW_WAR
	.align		4
.L_27:
        /*009c*/ 	.byte	0x04, 0x36
        /*009e*/ 	.short	(.L_29 - .L_28)
.L_28:
        /*00a0*/ 	.word	0x00000008
.L_29:


//--------------------- .nv.callgraph             --------------------------
	.section	.nv.callgraph,"",@"SHT_CUDA_CALLGRAPH"
	.align	4
	.sectionentsize	8
	.align		4
        /*0000*/ 	.word	0x00000000
	.align		4
        /*0004*/ 	.word	0xffffffff
	.align		4
        /*0008*/ 	.word	0x00000000
	.align		4
        /*000c*/ 	.word	0xfffffffe
	.align		4
        /*0010*/ 	.word	0x00000000
	.align		4
        /*0014*/ 	.word	0xfffffffd
	.align		4
        /*0018*/ 	.word	0x00000000
	.align		4
        /*001c*/ 	.word	0xfffffffc


//--------------------- .text.triton_poi_fused_convolution_26 --------------------------
	.section	.text.triton_poi_fused_convolution_26,"ax",@progbits
	.align	128
        .global         triton_poi_fused_convolution_26
        .type           triton_poi_fused_convolution_26,@function
        .size           triton_poi_fused_convolution_26,(.L_x_1 - triton_poi_fused_convolution_26)
        .other          triton_poi_fused_convolution_26,@"STO_CUDA_ENTRY STV_DEFAULT"
triton_poi_fused_convolution_26:
.text.triton_poi_fused_convolution_26:
[----:B------:R-:W0:Y:S01]  /*0000*/  LDC R1, c[0x0][0x28] ;  /* 0x00000a00ff017b82 */ /* 0x000e220000000800 */
[----:B------:R-:W1:Y:S07]  /*0010*/  S2R R0, SR_TID.X ;  /* 0x0000000000007919 */ /* 0x000e6e0000002100 */
[----:B------:R-:W2:Y:S01]  /*0020*/  LDC.64 R12, c[0x0][0x230] ;  /* 0x00008c00ff0c7b82 */ /* 0x000ea20000000a00 */
[----:B------:R-:W-:Y:S01]  /*0030*/  ULDC.64 UR4, c[0x0][0x208] ;  /* 0x0000820000047ab9 */ /* 0x000fe20000000a00 */
[----:B------:R-:W3:Y:S06]  /*0040*/  S2R R3, SR_CTAID.X ;  /* 0x0000000000037919 */ /* 0x000eec0000002500 */
[----:B------:R-:W4:Y:S08]  /*0050*/  LDC.64 R6, c[0x0][0x210] ;  /* 0x00008400ff067b82 */ /* 0x000f300000000a00 */
[----:B------:R-:W5:Y:S08]  /*0060*/  LDC.64 R8, c[0x0][0x218] ;  /* 0x00008600ff087b82 */ /* 0x000f700000000a00 */
[----:B------:R-:W2:Y:S01]  /*0070*/  LDC.64 R10, c[0x0][0x220] ;  /* 0x00008800ff0a7b82 */ /* 0x000ea20000000a00 */
[----:B-1----:R-:W-:-:S04]  /*0080*/  SHF.L.U32 R0, R0, 0x1, RZ ;  /* 0x0000000100007819 */ /* 0x002fc800000006ff */
[----:B------:R-:W-:-:S04]  /*0090*/  LOP3.LUT R0, R0, 0xfe, RZ, 0xc0, !PT ;  /* 0x000000fe00007812 */ /* 0x000fc800078ec0ff */
[----:B---3--:R-:W-:Y:S02]  /*00a0*/  LEA R15, R3, R0, 0x8 ;  /* 0x00000000030f7211 */ /* 0x008fe400078e40ff */
[----:B------:R-:W-:Y:S02]  /*00b0*/  SHF.R.S32.HI R0, RZ, 0x17, R3 ;  /* 0x00000017ff007819 */ /* 0x000fe40000011403 */
[----:B------:R-:W1:Y:S01]  /*00c0*/  LDC.64 R2, c[0x0][0x228] ;  /* 0x00008a00ff027b82 */ /* 0x000e620000000a00 */
[C---:B------:R-:W-:Y:S01]  /*00d0*/  ISETP.GE.AND P0, PT, R15.reuse, 0x400, PT ;  /* 0x000004000f00780c */ /* 0x040fe20003f06270 */
[C---:B----4-:R-:W-:Y:S01]  /*00e0*/  IMAD.WIDE R6, R15.reuse, 0x4, R6 ;  /* 0x000000040f067825 */ /* 0x050fe200078e0206 */
[----:B------:R-:W-:Y:S02]  /*00f0*/  SGXT R0, R0, 0x1 ;  /* 0x000000010000781a */ /* 0x000fe40000000200 */
[----:B------:R-:W-:Y:S01]  /*0100*/  CS2R R16, SRZ ;  /* 0x0000000000107805 */ /* 0x000fe2000001ff00 */
[----:B-----5:R-:W-:Y:S01]  /*0110*/  IMAD.WIDE R8, R15, 0x4, R8 ;  /* 0x000000040f087825 */ /* 0x020fe200078e0208 */
[----:B------:R-:W-:-:S03]  /*0120*/  LEA.HI R0, R0, R15, RZ, 0x8 ;  /* 0x0000000f00007211 */ /* 0x000fc600078f40ff */
[----:B0-2---:R-:W-:Y:S01]  /*0130*/  IMAD.WIDE R10, R15, 0x4, R10 ;  /* 0x000000040f0a7825 */ /* 0x005fe200078e020a */
[----:B------:R-:W-:Y:S02]  /*0140*/  LOP3.LUT R0, R0, 0xffffff00, RZ, 0xc0, !PT ;  /* 0xffffff0000007812 */ /* 0x000fe400078ec0ff */
[----:B------:R-:W-:Y:S01]  /*0150*/  CS2R R18, SRZ ;  /* 0x0000000000127805 */ /* 0x000fe2000001ff00 */
[----:B------:R-:W2:Y:S01]  /*0160*/  @!P0 LDG.E.64 R16, desc[UR4][R8.64] ;  /* 0x0000000408108981 */ /* 0x000ea2000c1e1b00 */
[----:B------:R-:W-:Y:S02]  /*0170*/  IADD3 R5, R15, -R0, RZ ;  /* 0x800000000f057210 */ /* 0x000fe40007ffe0ff */
[----:B------:R-:W-:Y:S02]  /*0180*/  CS2R R20, SRZ ;  /* 0x0000000000147805 */ /* 0x000fe4000001ff00 */
[----:B------:R-:W3:Y:S01]  /*0190*/  @!P0 LDG.E.64 R18, desc[UR4][R10.64] ;  /* 0x000000040a128981 */ /* 0x000ee2000c1e1b00 */
[----:B------:R-:W-:Y:S01]  /*01a0*/  IMAD.WIDE R12, R5, 0x4, R12 ;  /* 0x00000004050c7825 */ /* 0x000fe200078e020c */
[----:B------:R-:W-:-:S03]  /*01b0*/  CS2R R4, SRZ ;  /* 0x0000000000047805 */ /* 0x000fc6000001ff00 */
[----:B-1----:R-:W-:Y:S01]  /*01c0*/  IMAD.WIDE R2, R15, 0x4, R2 ;  /* 0x000000040f027825 */ /* 0x002fe200078e0202 */
[----:B------:R-:W-:Y:S02]  /*01d0*/  CS2R R14, SRZ ;  /* 0x00000000000e7805 */ /* 0x000fe4000001ff00 */
[----:B------:R-:W2:Y:S04]  /*01e0*/  @!P0 LDG.E.EL.64 R4, desc[UR4][R12.64] ;  /* 0x000000040c048981 */ /* 0x000ea8000c2e1b00 */
[----:B------:R-:W4:Y:S04]  /*01f0*/  @!P0 LDG.E.64 R14, desc[UR4][R6.64] ;  /* 0x00000004060e8981 */ /* 0x000f28000c1e1b00 */
[----:B------:R-:W5:Y:S01]  /*0200*/  @!P0 LDG.E.64 R20, desc[UR4][R2.64] ;  /* 0x0000000402148981 */ /* 0x000f62000c1e1b00 */
[--C-:B--2---:R-:W-:Y:S01]  /*0210*/  FADD R16, R16, R4.reuse ;  /* 0x0000000410107221 */ /* 0x104fe20000000000 */
[----:B------:R-:W-:Y:S01]  /*0220*/  FADD R17, R17, R5 ;  /* 0x0000000511117221 */ /* 0x000fe20000000000 */
[----:B---3--:R-:W-:Y:S01]  /*0230*/  FADD R18, R18, R4 ;  /* 0x0000000412127221 */ /* 0x008fe20000000000 */
[----:B----4-:R-:W-:Y:S01]  /*0240*/  FADD R14, R4, R14 ;  /* 0x0000000e040e7221 */ /* 0x010fe20000000000 */
[----:B------:R-:W-:Y:S01]  /*0250*/  FADD R15, R5, R15 ;  /* 0x0000000f050f7221 */ /* 0x000fe20000000000 */
[----:B------:R-:W-:-:S04]  /*0260*/  FADD R19, R19, R5 ;  /* 0x0000000513137221 */ /* 0x000fc80000000000 */
[----:B------:R0:W-:Y:S04]  /*0270*/  @!P0 STG.E.64 desc[UR4][R6.64], R14 ;  /* 0x0000000e06008986 */ /* 0x0001e8000c101b04 */
[----:B------:R0:W-:Y:S01]  /*0280*/  @!P0 STG.E.64 desc[UR4][R8.64], R16 ;  /* 0x0000001008008986 */ /* 0x0001e2000c101b04 */
[----:B-----5:R-:W-:-:S03]  /*0290*/  FADD R20, R20, R4 ;  /* 0x0000000414147221 */ /* 0x020fc60000000000 */
[----:B------:R0:W-:Y:S01]  /*02a0*/  @!P0 STG.E.64 desc[UR4][R10.64], R18 ;  /* 0x000000120a008986 */ /* 0x0001e2000c101b04 */
[----:B------:R-:W-:Y:S01]  /*02b0*/  FADD R21, R21, R5 ;  /* 0x0000000515157221 */ /* 0x000fe20000000000 */
[----:B0-----:R-:W-:Y:S06]  /*02c0*/  @P0 EXIT ;  /* 0x000000000000094d */ /* 0x001fec0003800000 */
[----:B------:R-:W-:Y:S01]  /*02d0*/  STG.E.64 desc[UR4][R2.64], R20 ;  /* 0x0000001402007986 */ /* 0x000fe2000c101b04 */
[----:B------:R-:W-:Y:S05]  /*02e0*/  EXIT ;  /* 0x000000000000794d */ /* 0x000fea0003800000 */
.L_x_0:
[----:B------:R-:W-:-:S00]  /*02f0*/  BRA `(.L_x_0) ;  /* 0xfffffffc00fc7947 */ /* 0x000fc0000383ffff */
[----:B------:R-:W-:-:S00]  /*0300*/  NOP ;  /* 0x0000000000007918 */ /* 0x000fc00000000000 */
[----:B------:R-:W-:-:S00]  /*0310*/  NOP ;  /* 0x0000000000007918 */ /* 0x000fc00000000000 */
[----:B------:R-:W-:-:S00]  /*0320*/  NOP ;  /* 0x0000000000007918 */ /* 0x000fc00000000000 */
[----:B------:R-:W-:-:S00]  /*0330*/  NOP ;  /* 0x0000000000007918 */ /* 0x000fc00000000000 */
[----:B------:R-:W-:-:S00]  /*0340*/  NOP ;  /* 0x0000000000007918 */ /* 0x000fc00000000000 */
[----:B------:R-:W-:-:S00]  /*0350*/  NOP ;  /* 0x0000000000007918 */ /* 0x000fc00000000000 */
[----:B------:R-:W-:-:S00]  /*0360*/  NOP ;  /* 0x0000000000007918 */ /* 0x000fc00000000000 */
[----:B------:R-:W-:-:S00]  /*0370*/  NOP ;  /* 0x0000000000007918 */ /* 0x000fc00000000000 */
.L_x_1:


//--------------------- .nv.constant0.triton_poi_fused_convolution_26 --------------------------
	.section	.nv.constant0.triton_poi_fused_convolution_26,"a",@progbits
	.sectionflags	@""
	.align	4
.nv.constant0.triton_poi_fused_convolution_26:
	.zero		572
